//
// Generated by NVIDIA NVVM Compiler
//
// Compiler Build ID: CL-36424714
// Cuda compilation tools, release 13.0, V13.0.88
// Based on NVVM 20.0.0
//

.version 9.0
.target sm_100
.address_size 64

	// .globl	_Z6conv1DPfS_S_i

.visible .entry _Z6conv1DPfS_S_i(
	.param .u64 .ptr .align 1 _Z6conv1DPfS_S_i_param_0,
	.param .u64 .ptr .align 1 _Z6conv1DPfS_S_i_param_1,
	.param .u64 .ptr .align 1 _Z6conv1DPfS_S_i_param_2,
	.param .u32 _Z6conv1DPfS_S_i_param_3
)
{
	.reg .pred 	%p<16>;
	.reg .b32 	%r<10>;
	.reg .b32 	%f<27>;
	.reg .b64 	%rd<19>;

	ld.param.u64 	%rd4, [_Z6conv1DPfS_S_i_param_0];
	ld.param.u64 	%rd5, [_Z6conv1DPfS_S_i_param_1];
	ld.param.u64 	%rd3, [_Z6conv1DPfS_S_i_param_2];
	ld.param.u32 	%r5, [_Z6conv1DPfS_S_i_param_3];
	cvta.to.global.u64 	%rd1, %rd5;
	cvta.to.global.u64 	%rd2, %rd4;
	mov.u32 	%r6, %ctaid.x;
	mov.u32 	%r7, %ntid.x;
	mov.u32 	%r8, %tid.x;
	mad.lo.s32 	%r1, %r6, %r7, %r8;
	add.s32 	%r2, %r1, -2;
	setp.lt.s32 	%p1, %r1, 2;
	setp.ge.s32 	%p2, %r2, %r5;
	mov.f32 	%f23, 0f00000000;
	or.pred  	%p3, %p1, %p2;
	@%p3 bra 	$L__BB0_2;
	mul.wide.u32 	%rd6, %r2, 4;
	add.s64 	%rd7, %rd2, %rd6;
	ld.global.f32 	%f12, [%rd7];
	ld.global.f32 	%f13, [%rd1];
	fma.rn.f32 	%f23, %f12, %f13, 0f00000000;
$L__BB0_2:
	setp.lt.s32 	%p4, %r1, 1;
	setp.gt.s32 	%p5, %r1, %r5;
	or.pred  	%p6, %p4, %p5;
	@%p6 bra 	$L__BB0_4;
	add.s32 	%r9, %r1, -1;
	mul.wide.u32 	%rd8, %r9, 4;
	add.s64 	%rd9, %rd2, %rd8;
	ld.global.f32 	%f14, [%rd9];
	ld.global.f32 	%f15, [%rd1+4];
	fma.rn.f32 	%f23, %f14, %f15, %f23;
$L__BB0_4:
	setp.lt.s32 	%p7, %r1, 0;
	setp.ge.s32 	%p8, %r1, %r5;
	or.pred  	%p9, %p7, %p8;
	@%p9 bra 	$L__BB0_6;
	mul.wide.u32 	%rd10, %r1, 4;
	add.s64 	%rd11, %rd2, %rd10;
	ld.global.f32 	%f16, [%rd11];
	ld.global.f32 	%f17, [%rd1+8];
	fma.rn.f32 	%f23, %f16, %f17, %f23;
$L__BB0_6:
	add.s32 	%r3, %r1, 1;
	setp.lt.s32 	%p10, %r1, -1;
	setp.ge.s32 	%p11, %r3, %r5;
	or.pred  	%p12, %p10, %p11;
	@%p12 bra 	$L__BB0_8;
	mul.wide.u32 	%rd12, %r3, 4;
	add.s64 	%rd13, %rd2, %rd12;
	ld.global.f32 	%f18, [%rd13];
	ld.global.f32 	%f19, [%rd1+12];
	fma.rn.f32 	%f23, %f18, %f19, %f23;
$L__BB0_8:
	add.s32 	%r4, %r1, 2;
	setp.lt.s32 	%p13, %r1, -2;
	setp.ge.s32 	%p14, %r4, %r5;
	or.pred  	%p15, %p13, %p14;
	@%p15 bra 	$L__BB0_10;
	mul.wide.u32 	%rd14, %r4, 4;
	add.s64 	%rd15, %rd2, %rd14;
	ld.global.f32 	%f20, [%rd15];
	ld.global.f32 	%f21, [%rd1+16];
	fma.rn.f32 	%f23, %f20, %f21, %f23;
$L__BB0_10:
	cvta.to.global.u64 	%rd16, %rd3;
	mul.wide.s32 	%rd17, %r1, 4;
	add.s64 	%rd18, %rd16, %rd17;
	st.global.f32 	[%rd18], %f23;
	ret;

}


// ===== COMPILED SASS (sm_100) =====

	.target	sm_100

	.elftype	@"ET_EXEC"


//--------------------- .note.nv.tkinfo           --------------------------
	.section	.note.nv.tkinfo,"",@"SHT_NOTE"
	.sectionflags	@"SHF_NOTE_NV_TKINFO"
	.tkinfo
        /*0018*/ 	.word	0x00000002
        /*0030*/ 	.string	""
        /*0030*/ 	.string	"ptxas"
        /*0030*/ 	.string	"Cuda compilation tools, release 13.0, V13.0.88"
        /*0030*/ 	.string	"Build cuda_13.0.r13.0/compiler.36424714_0"
        /*0030*/ 	.string	"-arch sm_100 -m 64 "



//--------------------- .note.nv.cuinfo           --------------------------
	.section	.note.nv.cuinfo,"",@"SHT_NOTE"
	.sectionflags	@"SHF_NOTE_NV_CUINFO"
        /*0018*/ 	.short	0x0002
        /*001a*/ 	.short	0x0064
        /*001c*/ 	.short	0x0082
	.zero		2


//--------------------- .nv.info                  --------------------------
	.section	.nv.info,"",@"SHT_CUDA_INFO"
	.align	4


	//----- nvinfo : EIATTR_REGCOUNT
	.align		4
        /*0000*/ 	.byte	0x04, 0x2f
        /*0002*/ 	.short	(.L_1 - .L_0)
	.align		4
.L_0:
        /*0004*/ 	.word	index@(_Z6conv1DPfS_S_i)
        /*0008*/ 	.word	0x00000020


	//----- nvinfo : EIATTR_FRAME_SIZE
	.align		4
.L_1:
        /*000c*/ 	.byte	0x04, 0x11
        /*000e*/ 	.short	(.L_3 - .L_2)
	.align		4
.L_2:
        /*0010*/ 	.word	index@(_Z6conv1DPfS_S_i)
        /*0014*/ 	.word	0x00000000


	//----- nvinfo : EIATTR_MIN_STACK_SIZE
	.align		4
.L_3:
        /*0018*/ 	.byte	0x04, 0x12
        /*001a*/ 	.short	(.L_5 - .L_4)
	.align		4
.L_4:
        /*001c*/ 	.word	index@(_Z6conv1DPfS_S_i)
        /*0020*/ 	.word	0x00000000
.L_5:


//--------------------- .nv.compat                --------------------------
	.section	.nv.compat,"",@"SHT_CUDA_COMPAT_INFO"
	.align	4
        /*0000*/ 	.byte	0x02, 0x09, 0x00, 0x00, 0x02, 0x02, 0x01, 0x00, 0x02, 0x05, 0x05, 0x00, 0x03, 0x07, 0x01, 0x01
        /*0010*/ 	.byte	0x02, 0x03, 0x00, 0x00, 0x02, 0x06, 0x01, 0x00, 0x04, 0x0b, 0x08, 0x00, 0x09, 0x00, 0x00, 0x00
        /*0020*/ 	.byte	0x00, 0x00, 0x00, 0x00


//--------------------- .nv.info._Z6conv1DPfS_S_i --------------------------
	.section	.nv.info._Z6conv1DPfS_S_i,"",@"SHT_CUDA_INFO"
	.sectionflags	@""
	.align	4


	//----- nvinfo : EIATTR_CUDA_API_VERSION
	.align		4
        /*0000*/ 	.byte	0x04, 0x37
        /*0002*/ 	.short	(.L_7 - .L_6)
.L_6:
        /*0004*/ 	.word	0x00000082


	//----- nvinfo : EIATTR_KPARAM_INFO
	.align		4
.L_7:
        /*0008*/ 	.byte	0x04, 0x17
        /*000a*/ 	.short	(.L_9 - .L_8)
.L_8:
        /*000c*/ 	.word	0x00000000
        /*0010*/ 	.short	0x0003
        /*0012*/ 	.short	0x0018
        /*0014*/ 	.byte	0x00, 0xf0, 0x11, 0x00


	//----- nvinfo : EIATTR_KPARAM_INFO
	.align		4
.L_9:
        /*0018*/ 	.byte	0x04, 0x17
        /*001a*/ 	.short	(.L_11 - .L_10)
.L_10:
        /*001c*/ 	.word	0x00000000
        /*0020*/ 	.short	0x0002
        /*0022*/ 	.short	0x0010
        /*0024*/ 	.byte	0x00, 0xf5, 0x21, 0x00


	//----- nvinfo : EIATTR_KPARAM_INFO
	.align		4
.L_11:
        /*0028*/ 	.byte	0x04, 0x17
        /*002a*/ 	.short	(.L_13 - .L_12)
.L_12:
        /*002c*/ 	.word	0x00000000
        /*0030*/ 	.short	0x0001
        /*0032*/ 	.short	0x0008
        /*0034*/ 	.byte	0x00, 0xf5, 0x21, 0x00


	//----- nvinfo : EIATTR_KPARAM_INFO
	.align		4
.L_13:
        /*0038*/ 	.byte	0x04, 0x17
        /*003a*/ 	.short	(.L_15 - .L_14)
.L_14:
        /*003c*/ 	.word	0x00000000
        /*0040*/ 	.short	0x0000
        /*0042*/ 	.short	0x0000
        /*0044*/ 	.byte	0x00, 0xf5, 0x21, 0x00


	//----- nvinfo : EIATTR_SPARSE_MMA_MASK
	.align		4
.L_15:
        /*0048*/ 	.byte	0x03, 0x50
        /*004a*/ 	.short	0x0000


	//----- nvinfo : EIATTR_MAXREG_COUNT
	.align		4
        /*004c*/ 	.byte	0x03, 0x1b
        /*004e*/ 	.short	0x00ff


	//----- nvinfo : EIATTR_MERCURY_ISA_VERSION
	.align		4
        /*0050*/ 	.byte	0x03, 0x5f
        /*0052*/ 	.short	0x0101


	//----- nvinfo : EIATTR_VRC_CTA_INIT_COUNT
	.align		4
        /*0054*/ 	.byte	0x02, 0x4a
	.zero		1
	.zero		1


	//----- nvinfo : EIATTR_EXIT_INSTR_OFFSETS
	.align		4
        /*0058*/ 	.byte	0x04, 0x1c
        /*005a*/ 	.short	(.L_17 - .L_16)


	//   ....[0]....
.L_16:
        /*005c*/ 	.word	0x00000370


	//----- nvinfo : EIATTR_CBANK_PARAM_SIZE
	.align		4
.L_17:
        /*0060*/ 	.byte	0x03, 0x19
        /*0062*/ 	.short	0x001c


	//----- nvinfo : EIATTR_PARAM_CBANK
	.align		4
        /*0064*/ 	.byte	0x04, 0x0a
        /*0066*/ 	.short	(.L_19 - .L_18)
	.align		4
.L_18:
        /*0068*/ 	.word	index@(.nv.constant0._Z6conv1DPfS_S_i)
        /*006c*/ 	.short	0x0380
        /*006e*/ 	.short	0x001c


	//----- nvinfo : EIATTR_SW_WAR
	.align		4
.L_19:
        /*0070*/ 	.byte	0x04, 0x36
        /*0072*/ 	.short	(.L_21 - .L_20)
.L_20:
        /*0074*/ 	.word	0x00000008
.L_21:


//--------------------- .nv.callgraph             --------------------------
	.section	.nv.callgraph,"",@"SHT_CUDA_CALLGRAPH"
	.align	4
	.sectionentsize	8
	.align		4
        /*0000*/ 	.word	0x00000000
	.align		4
        /*0004*/ 	.word	0xffffffff
	.align		4
        /*0008*/ 	.word	0x00000000
	.align		4
        /*000c*/ 	.word	0xfffffffe
	.align		4
        /*0010*/ 	.word	0x00000000
	.align		4
        /*0014*/ 	.word	0xfffffffd
	.align		4
        /*0018*/ 	.word	0x00000000
	.align		4
        /*001c*/ 	.word	0xfffffffc


//--------------------- .text._Z6conv1DPfS_S_i    --------------------------
	.section	.text._Z6conv1DPfS_S_i,"ax",@progbits
	.align	128
        .global         _Z6conv1DPfS_S_i
        .type           _Z6conv1DPfS_S_i,@function
        .size           _Z6conv1DPfS_S_i,(.L_x_1 - _Z6conv1DPfS_S_i)
        .other          _Z6conv1DPfS_S_i,@"STO_CUDA_ENTRY STV_DEFAULT"
_Z6conv1DPfS_S_i:
.text._Z6conv1DPfS_S_i:
[----:B------:R-:W-:Y:S01]  /*0000*/  LDC R1, c[0x0][0x37c] ;  /* 0x0000df00ff017b82 */ /* 0x000fe20000000800 */
[----:B------:R-:W0:Y:S07]  /*0010*/  S2R R0, SR_TID.X ;  /* 0x0000000000007919 */ /* 0x000e2e0000002100 */
[----:B------:R-:W0:Y:S01]  /*0020*/  S2UR UR4, SR_CTAID.X ;  /* 0x00000000000479c3 */ /* 0x000e220000002500 */
[----:B------:R-:W1:Y:S07]  /*0030*/  LDCU UR5, c[0x0][0x398] ;  /* 0x00007300ff0577ac */ /* 0x000e6e0008000800 */
[----:B------:R-:W0:Y:S02]  /*0040*/  LDC R21, c[0x0][0x360] ;  /* 0x0000d800ff157b82 */ /* 0x000e240000000800 */
[----:B0-----:R-:W-:-:S05]  /*0050*/  IMAD R21, R21, UR4, R0 ;  /* 0x0000000415157c24 */ /* 0x001fca000f8e0200 */
[C---:B------:R-:W-:Y:S02]  /*0060*/  IADD3 R29, PT, PT, R21.reuse, -0x2, RZ ;  /* 0xfffffffe151d7810 */ /* 0x040fe40007ffe0ff */
[----:B-1----:R-:W-:Y:S02]  /*0070*/  ISETP.GT.AND P1, PT, R21, UR5, PT ;  /* 0x0000000515007c0c */ /* 0x002fe4000bf24270 */
[----:B------:R-:W-:Y:S02]  /*0080*/  ISETP.GE.AND P0, PT, R29, UR5, PT ;  /* 0x000000051d007c0c */ /* 0x000fe4000bf06270 */
[C---:B------:R-:W-:Y:S02]  /*0090*/  ISETP.GE.AND P2, PT, R21.reuse, UR5, PT ;  /* 0x0000000515007c0c */ /* 0x040fe4000bf46270 */
[C---:B------:R-:W-:Y:S02]  /*00a0*/  ISETP.LT.OR P0, PT, R21.reuse, 0x2, P0 ;  /* 0x000000021500780c */ /* 0x040fe40000701670 */
[----:B------:R-:W-:-:S02]  /*00b0*/  IADD3 R25, PT, PT, R21, 0x1, RZ ;  /* 0x0000000115197810 */ /* 0x000fc40007ffe0ff */
[C---:B------:R-:W-:Y:S02]  /*00c0*/  ISETP.LT.OR P1, PT, R21.reuse, 0x1, P1 ;  /* 0x000000011500780c */ /* 0x040fe40000f21670 */
[C---:B------:R-:W-:Y:S02]  /*00d0*/  IADD3 R23, PT, PT, R21.reuse, 0x2, RZ ;  /* 0x0000000215177810 */ /* 0x040fe40007ffe0ff */
[----:B------:R-:W-:Y:S02]  /*00e0*/  ISETP.LT.OR P2, PT, R21, RZ, P2 ;  /* 0x000000ff1500720c */ /* 0x000fe40001741670 */
[----:B------:R-:W-:Y:S02]  /*00f0*/  ISETP.GE.AND P4, PT, R25, UR5, PT ;  /* 0x0000000519007c0c */ /* 0x000fe4000bf86270 */
[----:B------:R-:W-:Y:S01]  /*0100*/  ISETP.GE.AND P3, PT, R23, UR5, PT ;  /* 0x0000000517007c0c */ /* 0x000fe2000bf66270 */
[----:B------:R-:W0:Y:S01]  /*0110*/  @!P0 LDC.64 R26, c[0x0][0x380] ;  /* 0x0000e000ff1a8b82 */ /* 0x000e220000000a00 */
[C---:B------:R-:W-:Y:S01]  /*0120*/  ISETP.LT.OR P4, PT, R21.reuse, -0x1, P4 ;  /* 0xffffffff1500780c */ /* 0x040fe20002781670 */
[----:B------:R-:W1:Y:S01]  /*0130*/  LDCU.64 UR4, c[0x0][0x358] ;  /* 0x00006b00ff0477ac */ /* 0x000e620008000a00 */
[----:B------:R-:W-:-:S02]  /*0140*/  ISETP.LT.OR P3, PT, R21, -0x2, P3 ;  /* 0xfffffffe1500780c */ /* 0x000fc40001f61670 */
[----:B------:R-:W-:-:S03]  /*0150*/  @!P1 IADD3 R0, PT, PT, R21, -0x1, RZ ;  /* 0xffffffff15009810 */ /* 0x000fc60007ffe0ff */
[----:B------:R-:W2:Y:S08]  /*0160*/  @!P1 LDC.64 R8, c[0x0][0x380] ;  /* 0x0000e000ff089b82 */ /* 0x000eb00000000a00 */
[----:B------:R-:W3:Y:S08]  /*0170*/  @!P0 LDC.64 R18, c[0x0][0x388] ;  /* 0x0000e200ff128b82 */ /* 0x000ef00000000a00 */
[----:B------:R-:W4:Y:S01]  /*0180*/  @!P2 LDC.64 R16, c[0x0][0x380] ;  /* 0x0000e000ff10ab82 */ /* 0x000f220000000a00 */
[----:B0-----:R-:W-:-:S07]  /*0190*/  @!P0 IMAD.WIDE.U32 R26, R29, 0x4, R26 ;  /* 0x000000041d1a8825 */ /* 0x001fce00078e001a */
[----:B------:R-:W0:Y:S01]  /*01a0*/  @!P1 LDC.64 R14, c[0x0][0x388] ;  /* 0x0000e200ff0e9b82 */ /* 0x000e220000000a00 */
[----:B--2---:R-:W-:Y:S02]  /*01b0*/  @!P1 IMAD.WIDE.U32 R8, R0, 0x4, R8 ;  /* 0x0000000400089825 */ /* 0x004fe400078e0008 */
[----:B-1----:R-:W2:Y:S04]  /*01c0*/  @!P0 LDG.E R0, desc[UR4][R26.64] ;  /* 0x000000041a008981 */ /* 0x002ea8000c1e1900 */
[----:B------:R-:W5:Y:S01]  /*01d0*/  @!P1 LDG.E R8, desc[UR4][R8.64] ;  /* 0x0000000408089981 */ /* 0x000f62000c1e1900 */
[----:B------:R-:W1:Y:S03]  /*01e0*/  @!P4 LDC.64 R2, c[0x0][0x380] ;  /* 0x0000e000ff02cb82 */ /* 0x000e660000000a00 */
[----:B---3--:R-:W2:Y:S05]  /*01f0*/  @!P0 LDG.E R19, desc[UR4][R18.64] ;  /* 0x0000000412138981 */ /* 0x008eaa000c1e1900 */
[----:B------:R-:W3:Y:S08]  /*0200*/  @!P2 LDC.64 R10, c[0x0][0x388] ;  /* 0x0000e200ff0aab82 */ /* 0x000ef00000000a00 */
[----:B------:R-:W3:Y:S08]  /*0210*/  @!P3 LDC.64 R12, c[0x0][0x380] ;  /* 0x0000e000ff0cbb82 */ /* 0x000ef00000000a00 */
[----:B------:R-:W3:Y:S08]  /*0220*/  @!P4 LDC.64 R6, c[0x0][0x388] ;  /* 0x0000e200ff06cb82 */ /* 0x000ef00000000a00 */
[----:B------:R-:W3:Y:S01]  /*0230*/  @!P3 LDC.64 R4, c[0x0][0x388] ;  /* 0x0000e200ff04bb82 */ /* 0x000ee20000000a00 */
[----:B----4-:R-:W-:Y:S01]  /*0240*/  @!P2 IMAD.WIDE.U32 R16, R21, 0x4, R16 ;  /* 0x000000041510a825 */ /* 0x010fe200078e0010 */
[----:B0-----:R-:W5:Y:S03]  /*0250*/  @!P1 LDG.E R15, desc[UR4][R14.64+0x4] ;  /* 0x000004040e0f9981 */ /* 0x001f66000c1e1900 */
[----:B-1----:R-:W-:Y:S01]  /*0260*/  @!P4 IMAD.WIDE.U32 R2, R25, 0x4, R2 ;  /* 0x000000041902c825 */ /* 0x002fe200078e0002 */
[----:B---3--:R-:W3:Y:S04]  /*0270*/  @!P2 LDG.E R10, desc[UR4][R10.64+0x8] ;  /* 0x000008040a0aa981 */ /* 0x008ee8000c1e1900 */
[----:B------:R-:W3:Y:S01]  /*0280*/  @!P2 LDG.E R16, desc[UR4][R16.64] ;  /* 0x000000041010a981 */ /* 0x000ee2000c1e1900 */
[----:B------:R-:W-:-:S02]  /*0290*/  @!P3 IMAD.WIDE.U32 R12, R23, 0x4, R12 ;  /* 0x00000004170cb825 */ /* 0x000fc400078e000c */
[----:B------:R-:W0:Y:S01]  /*02a0*/  LDC.64 R22, c[0x0][0x390] ;  /* 0x0000e400ff167b82 */ /* 0x000e220000000a00 */
[----:B------:R-:W4:Y:S04]  /*02b0*/  @!P4 LDG.E R2, desc[UR4][R2.64] ;  /* 0x000000040202c981 */ /* 0x000f28000c1e1900 */
[----:B------:R-:W4:Y:S04]  /*02c0*/  @!P4 LDG.E R6, desc[UR4][R6.64+0xc] ;  /* 0x00000c040606c981 */ /* 0x000f28000c1e1900 */
[----:B------:R-:W4:Y:S04]  /*02d0*/  @!P3 LDG.E R12, desc[UR4][R12.64] ;  /* 0x000000040c0cb981 */ /* 0x000f28000c1e1900 */
[----:B------:R-:W4:Y:S01]  /*02e0*/  @!P3 LDG.E R4, desc[UR4][R4.64+0x10] ;  /* 0x000010040404b981 */ /* 0x000f22000c1e1900 */
[----:B------:R-:W-:-:S02]  /*02f0*/  HFMA2 R25, -RZ, RZ, 0, 0 ;  /* 0x00000000ff197431 */ /* 0x000fc400000001ff */
[----:B--2---:R-:W-:-:S04]  /*0300*/  @!P0 FFMA R25, R0, R19, RZ ;  /* 0x0000001300198223 */ /* 0x004fc800000000ff */
[----:B-----5:R-:W-:-:S04]  /*0310*/  @!P1 FFMA R25, R8, R15, R25 ;  /* 0x0000000f08199223 */ /* 0x020fc80000000019 */
[----:B---3--:R-:W-:Y:S01]  /*0320*/  @!P2 FFMA R25, R16, R10, R25 ;  /* 0x0000000a1019a223 */ /* 0x008fe20000000019 */
[----:B0-----:R-:W-:-:S04]  /*0330*/  IMAD.WIDE R8, R21, 0x4, R22 ;  /* 0x0000000415087825 */ /* 0x001fc800078e0216 */
[----:B----4-:R-:W-:-:S04]  /*0340*/  @!P4 FFMA R25, R2, R6, R25 ;  /* 0x000000060219c223 */ /* 0x010fc80000000019 */
[----:B------:R-:W-:-:S05]  /*0350*/  @!P3 FFMA R25, R12, R4, R25 ;  /* 0x000000040c19b223 */ /* 0x000fca0000000019 */
[----:B------:R-:W-:Y:S01]  /*0360*/  STG.E desc[UR4][R8.64], R25 ;  /* 0x0000001908007986 */ /* 0x000fe2000c101904 */
[----:B------:R-:W-:Y:S05]  /*0370*/  EXIT ;  /* 0x000000000000794d */ /* 0x000fea0003800000 */
.L_x_0:
[----:B------:R-:W-:-:S00]  /*0380*/  BRA `(.L_x_0) ;  /* 0xfffffffc00fc7947 */ /* 0x000fc0000383ffff */
[----:B------:R-:W-:-:S00]  /*0390*/  NOP ;  /* 0x0000000000007918 */ /* 0x000fc00000000000 */
        /* <DEDUP_REMOVED lines=14> */
.L_x_1:


//--------------------- .nv.shared.reserved.0     --------------------------
	.section	.nv.shared.reserved.0,"aw",@nobits
	.weak		__nv_reservedSMEM_offset_0_alias
	.size		__nv_reservedSMEM_offset_0_alias, 0, 64
	.other		__nv_reservedSMEM_offset_0_alias,@"STO_CUDA_RESERVED_SHARED STV_DEFAULT"
__nv_reservedSMEM_offset_0_alias:
	.zero		0
	.zero		64


//--------------------- .nv.constant0._Z6conv1DPfS_S_i --------------------------
	.section	.nv.constant0._Z6conv1DPfS_S_i,"a",@progbits
	.sectionflags	@""
	.align	4
.nv.constant0._Z6conv1DPfS_S_i:
	.zero		924


//--------------------- SYMBOLS --------------------------

	.type		.nv.reservedSmem.offset0,@object
	.size		.nv.reservedSmem.offset0,0x4
